	.headerflags	@"EF_CUDA_TEXMODE_UNIFIED EF_CUDA_64BIT_ADDRESS EF_CUDA_ACCELERATORS EF_CUDA_SM90 EF_CUDA_VIRTUAL_SM(EF_CUDA_SM90)"
	.elftype	@"ET_EXEC"


//--------------------- .nv.info                  --------------------------
	.section	.nv.info,"",@"SHT_CUDA_INFO"
	.align	4


	//----- nvinfo : EIATTR_REGCOUNT
	.align		4
        /*0000*/ 	.byte	0x04, 0x2f
        /*0002*/ 	.short	(.L_3 - .L_2)
	.align		4
.L_2:
        /*0004*/ 	.word	index@(triton_poi_fused__native_batch_norm_legit_no_training_mul_sigmoid_9)
        /*0008*/ 	.word	0x00000011


	//----- nvinfo : EIATTR_MIN_STACK_SIZE
	.align		4
.L_3:
        /*000c*/ 	.byte	0x04, 0x12
        /*000e*/ 	.short	(.L_5 - .L_4)
	.align		4
.L_4:
        /*0010*/ 	.word	index@(triton_poi_fused__native_batch_norm_legit_no_training_mul_sigmoid_9)
        /*0014*/ 	.word	0x00000000


	//----- nvinfo : EIATTR_FRAME_SIZE
	.align		4
.L_5:
        /*0018*/ 	.byte	0x04, 0x11
        /*001a*/ 	.short	(.L_7 - .L_6)
	.align		4
.L_6:
        /*001c*/ 	.word	index@(triton_poi_fused__native_batch_norm_legit_no_training_mul_sigmoid_9)
        /*0020*/ 	.word	0x00000000


	//----- nvinfo : EIATTR_MIN_STACK_SIZE
	.align		4
.L_7:
        /*0024*/ 	.byte	0x04, 0x12
        /*0026*/ 	.short	(.L_9 - .L_8)
	.align		4
.L_8:
        /*0028*/ 	.word	index@(triton_poi_fused__native_batch_norm_legit_no_training_mul_sigmoid_9)
        /*002c*/ 	.word	0x00000000
.L_9:


//--------------------- .nv.info.triton_poi_fused__native_batch_norm_legit_no_training_mul_sigmoid_9 --------------------------
	.section	.nv.info.triton_poi_fused__native_batch_norm_legit_no_training_mul_sigmoid_9,"",@"SHT_CUDA_INFO"
	.sectionflags	@""
	.align	4


	//----- nvinfo : EIATTR_CUDA_API_VERSION
	.align		4
        /*0000*/ 	.byte	0x04, 0x37
        /*0002*/ 	.short	(.L_11 - .L_10)
.L_10:
        /*0004*/ 	.word	0x0000007c


	//----- nvinfo : EIATTR_KPARAM_INFO
	.align		4
.L_11:
        /*0008*/ 	.byte	0x04, 0x17
        /*000a*/ 	.short	(.L_13 - .L_12)
.L_12:
        /*000c*/ 	.word	0x00000000
        /*0010*/ 	.short	0x0006
        /*0012*/ 	.short	0x0030
        /*0014*/ 	.byte	0x00, 0xf0, 0x11, 0x00


	//----- nvinfo : EIATTR_KPARAM_INFO
	.align		4
.L_13:
        /*0018*/ 	.byte	0x04, 0x17
        /*001a*/ 	.short	(.L_15 - .L_14)
.L_14:
        /*001c*/ 	.word	0x00000000
        /*0020*/ 	.short	0x0005
        /*0022*/ 	.short	0x0028
        /*0024*/ 	.byte	0x00, 0xf4, 0x21, 0x00


	//----- nvinfo : EIATTR_KPARAM_INFO
	.align		4
.L_15:
        /*0028*/ 	.byte	0x04, 0x17
        /*002a*/ 	.short	(.L_17 - .L_16)
.L_16:
        /*002c*/ 	.word	0x00000000
        /*0030*/ 	.short	0x0004
        /*0032*/ 	.short	0x0020
        /*0034*/ 	.byte	0x00, 0xf4, 0x21, 0x00


	//----- nvinfo : EIATTR_KPARAM_INFO
	.align		4
.L_17:
        /*0038*/ 	.byte	0x04, 0x17
        /*003a*/ 	.short	(.L_19 - .L_18)
.L_18:
        /*003c*/ 	.word	0x00000000
        /*0040*/ 	.short	0x0003
        /*0042*/ 	.short	0x0018
        /*0044*/ 	.byte	0x00, 0xf4, 0x21, 0x00


	//----- nvinfo : EIATTR_KPARAM_INFO
	.align		4
.L_19:
        /*0048*/ 	.byte	0x04, 0x17
        /*004a*/ 	.short	(.L_21 - .L_20)
.L_20:
        /*004c*/ 	.word	0x00000000
        /*0050*/ 	.short	0x0002
        /*0052*/ 	.short	0x0010
        /*0054*/ 	.byte	0x00, 0xf4, 0x21, 0x00


	//----- nvinfo : EIATTR_KPARAM_INFO
	.align		4
.L_21:
        /*0058*/ 	.byte	0x04, 0x17
        /*005a*/ 	.short	(.L_23 - .L_22)
.L_22:
        /*005c*/ 	.word	0x00000000
        /*0060*/ 	.short	0x0001
        /*0062*/ 	.short	0x0008
        /*0064*/ 	.byte	0x00, 0xf4, 0x21, 0x00


	//----- nvinfo : EIATTR_KPARAM_INFO
	.align		4
.L_23:
        /*0068*/ 	.byte	0x04, 0x17
        /*006a*/ 	.short	(.L_25 - .L_24)
.L_24:
        /*006c*/ 	.word	0x00000000
        /*0070*/ 	.short	0x0000
        /*0072*/ 	.short	0x0000
        /*0074*/ 	.byte	0x00, 0xf4, 0x21, 0x00


	//----- nvinfo : EIATTR_SPARSE_MMA_MASK
	.align		4
.L_25:
        /*0078*/ 	.byte	0x03, 0x50
        /*007a*/ 	.short	0x0000


	//----- nvinfo : EIATTR_MAXREG_COUNT
	.align		4
        /*007c*/ 	.byte	0x03, 0x1b
        /*007e*/ 	.short	0x00ff


	//----- nvinfo : EIATTR_EXIT_INSTR_OFFSETS
	.align		4
        /*0080*/ 	.byte	0x04, 0x1c
        /*0082*/ 	.short	(.L_27 - .L_26)


	//   ....[0]....
.L_26:
        /*0084*/ 	.word	0x00000530


	//----- nvinfo : EIATTR_REQNTID
	.align		4
.L_27:
        /*0088*/ 	.byte	0x04, 0x10
        /*008a*/ 	.short	(.L_29 - .L_28)
.L_28:
        /*008c*/ 	.word	0x00000100
        /*0090*/ 	.word	0x00000001
        /*0094*/ 	.word	0x00000001


	//----- nvinfo : EIATTR_CBANK_PARAM_SIZE
	.align		4
.L_29:
        /*0098*/ 	.byte	0x03, 0x19
        /*009a*/ 	.short	0x0034


	//----- nvinfo : EIATTR_PARAM_CBANK
	.align		4
        /*009c*/ 	.byte	0x04, 0x0a
        /*009e*/ 	.short	(.L_31 - .L_30)
	.align		4
.L_30:
        /*00a0*/ 	.word	index@(.nv.constant0.triton_poi_fused__native_batch_norm_legit_no_training_mul_sigmoid_9)
        /*00a4*/ 	.short	0x0210
        /*00a6*/ 	.short	0x0034


	//----- nvinfo : EIATTR_SW_WAR
	.align		4
.L_31:
        /*00a8*/ 	.byte	0x04, 0x36
        /*00aa*/ 	.short	(.L_33 - .L_32)
.L_32:
        /*00ac*/ 	.word	0x00000008
.L_33:


//--------------------- .nv.callgraph             --------------------------
	.section	.nv.callgraph,"",@"SHT_CUDA_CALLGRAPH"
	.align	4
	.sectionentsize	8
	.align		4
        /*0000*/ 	.word	0x00000000
	.align		4
        /*0004*/ 	.word	0xffffffff
	.align		4
        /*0008*/ 	.word	0x00000000
	.align		4
        /*000c*/ 	.word	0xfffffffe
	.align		4
        /*0010*/ 	.word	0x00000000
	.align		4
        /*0014*/ 	.word	0xfffffffd
	.align		4
        /*0018*/ 	.word	0x00000000
	.align		4
        /*001c*/ 	.word	0xfffffffc


//--------------------- .nv.constant4             --------------------------
	.section	.nv.constant4,"a",@progbits
	.align	8
	.align		8
.nv.constant4:
        /*0000*/ 	.dword	_$_str
	.align		8
        /*0008*/ 	.dword	_$_str_$_2


//--------------------- .text.triton_poi_fused__native_batch_norm_legit_no_training_mul_sigmoid_9 --------------------------
	.section	.text.triton_poi_fused__native_batch_norm_legit_no_training_mul_sigmoid_9,"ax",@progbits
	.align	128
        .global         triton_poi_fused__native_batch_norm_legit_no_training_mul_sigmoid_9
        .type           triton_poi_fused__native_batch_norm_legit_no_training_mul_sigmoid_9,@function
        .size           triton_poi_fused__native_batch_norm_legit_no_training_mul_sigmoid_9,(.L_x_1 - triton_poi_fused__native_batch_norm_legit_no_training_mul_sigmoid_9)
        .other          triton_poi_fused__native_batch_norm_legit_no_training_mul_sigmoid_9,@"STO_CUDA_ENTRY STV_DEFAULT"
triton_poi_fused__native_batch_norm_legit_no_training_mul_sigmoid_9:
.text.triton_poi_fused__native_batch_norm_legit_no_training_mul_sigmoid_9:
[----:B------:R-:W-:Y:S01]  /*0000*/  LDC R1, c[0x0][0x28] ;  /* 0x00000a00ff017b82 */ /* 0x000fe20000000800 */
[----:B------:R-:W1:Y:S07]  /*0010*/  S2R R0, SR_TID.X ;  /* 0x0000000000007919 */ /* 0x000e6e0000002100 */
[----:B------:R-:W2:Y:S01]  /*0020*/  LDC.64 R2, c[0x0][0x228] ;  /* 0x00008a00ff027b82 */ /* 0x000ea20000000a00 */
[----:B------:R-:W-:Y:S01]  /*0030*/  ULDC.64 UR4, c[0x0][0x208] ;  /* 0x0000820000047ab9 */ /* 0x000fe20000000a00 */
[----:B------:R-:W3:Y:S06]  /*0040*/  S2R R7, SR_CTAID.X ;  /* 0x0000000000077919 */ /* 0x000eec0000002500 */
[----:B------:R-:W4:Y:S08]  /*0050*/  LDC.64 R8, c[0x0][0x230] ;  /* 0x00008c00ff087b82 */ /* 0x000f300000000a00 */
[----:B------:R-:W5:Y:S01]  /*0060*/  LDC.64 R10, c[0x0][0x238] ;  /* 0x00008e00ff0a7b82 */ /* 0x000f620000000a00 */
[----:B-1----:R-:W-:-:S02]  /*0070*/  SHF.L.U32 R0, R0, 0x1, RZ ;  /* 0x0000000100007819 */ /* 0x002fc400000006ff */
[----:B---3--:R-:W-:Y:S02]  /*0080*/  SHF.R.S32.HI R5, RZ, 0x16, R7 ;  /* 0x00000016ff057819 */ /* 0x008fe40000011407 */
[----:B------:R-:W-:Y:S02]  /*0090*/  LOP3.LUT R0, R0, 0x1fe, RZ, 0xc0, !PT ;  /* 0x000001fe00007812 */ /* 0x000fe400078ec0ff */
[----:B------:R-:W-:Y:S02]  /*00a0*/  SGXT R5, R5, 0x1 ;  /* 0x000000010505781a */ /* 0x000fe40000000200 */
[----:B------:R-:W-:Y:S02]  /*00b0*/  LEA R0, R7, R0, 0x9 ;  /* 0x0000000007007211 */ /* 0x000fe400078e48ff */
[----:B------:R-:W1:Y:S02]  /*00c0*/  LDC.64 R6, c[0x0][0x220] ;  /* 0x00008800ff067b82 */ /* 0x000e640000000a00 */
[----:B------:R-:W-:-:S04]  /*00d0*/  LEA.HI R5, R5, R0, RZ, 0x5 ;  /* 0x0000000005057211 */ /* 0x000fc800078f28ff */
[----:B------:R-:W-:-:S04]  /*00e0*/  LOP3.LUT R5, R5, 0xffffffe0, RZ, 0xc0, !PT ;  /* 0xffffffe005057812 */ /* 0x000fc800078ec0ff */
[----:B------:R-:W-:Y:S02]  /*00f0*/  IADD3 R13, R0, -R5, RZ ;  /* 0x80000005000d7210 */ /* 0x000fe40007ffe0ff */
[----:B------:R-:W3:Y:S03]  /*0100*/  LDC.64 R4, c[0x0][0x218] ;  /* 0x00008600ff047b82 */ /* 0x000ee60000000a00 */
[----:B--2---:R-:W-:-:S06]  /*0110*/  IMAD.WIDE R2, R13, 0x4, R2 ;  /* 0x000000040d027825 */ /* 0x004fcc00078e0202 */
[----:B------:R-:W2:Y:S01]  /*0120*/  LDG.E.EL.64 R2, desc[UR4][R2.64] ;  /* 0x0000000402027981 */ /* 0x000ea2000c2e1b00 */
[----:B-1----:R-:W-:-:S04]  /*0130*/  IMAD.WIDE R6, R13, 0x4, R6 ;  /* 0x000000040d067825 */ /* 0x002fc800078e0206 */
[C---:B----4-:R-:W-:Y:S02]  /*0140*/  IMAD.WIDE R8, R13.reuse, 0x4, R8 ;  /* 0x000000040d087825 */ /* 0x050fe400078e0208 */
[----:B------:R-:W4:Y:S02]  /*0150*/  LDG.E.EL.64 R6, desc[UR4][R6.64] ;  /* 0x0000000406067981 */ /* 0x000f24000c2e1b00 */
[----:B-----5:R-:W-:Y:S02]  /*0160*/  IMAD.WIDE R10, R13, 0x4, R10 ;  /* 0x000000040d0a7825 */ /* 0x020fe400078e020a */
[----:B------:R-:W5:Y:S02]  /*0170*/  LDG.E.EL.64 R8, desc[UR4][R8.64] ;  /* 0x0000000408087981 */ /* 0x000f64000c2e1b00 */
[----:B---3--:R-:W-:Y:S02]  /*0180*/  IMAD.WIDE R4, R0, 0x4, R4 ;  /* 0x0000000400047825 */ /* 0x008fe400078e0204 */
[----:B------:R-:W5:Y:S04]  /*0190*/  LDG.E.EL.64 R10, desc[UR4][R10.64] ;  /* 0x000000040a0a7981 */ /* 0x000f68000c2e1b00 */
[----:B------:R-:W4:Y:S01]  /*01a0*/  LDG.E.64 R4, desc[UR4][R4.64] ;  /* 0x0000000404047981 */ /* 0x000f22000c1e1b00 */
[----:B--2---:R-:W-:Y:S01]  /*01b0*/  FADD R2, R2, 9.9999997473787516356e-06 ;  /* 0x3727c5ac02027421 */ /* 0x004fe20000000000 */
[----:B------:R-:W-:-:S03]  /*01c0*/  FADD R3, R3, 9.9999997473787516356e-06 ;  /* 0x3727c5ac03037421 */ /* 0x000fc60000000000 */
[----:B------:R-:W1:Y:S08]  /*01d0*/  MUFU.SQRT R12, R2 ;  /* 0x00000002000c7308 */ /* 0x000e700000002000 */
[----:B------:R-:W2:Y:S01]  /*01e0*/  MUFU.SQRT R13, R3 ;  /* 0x00000003000d7308 */ /* 0x000ea20000002000 */
[C---:B-1----:R-:W-:Y:S02]  /*01f0*/  FSETP.GT.AND P0, PT, R12.reuse, 8.50705917302346158658e+37, PT ;  /* 0x7e8000000c00780b */ /* 0x042fe40003f04000 */
[----:B------:R-:W-:-:S02]  /*0200*/  FSETP.GEU.AND P2, PT, R12, 1.175494350822287508e-38, PT ;  /* 0x008000000c00780b */ /* 0x000fc40003f4e000 */
[C---:B--2---:R-:W-:Y:S02]  /*0210*/  FSETP.GT.AND P1, PT, R13.reuse, 8.50705917302346158658e+37, PT ;  /* 0x7e8000000d00780b */ /* 0x044fe40003f24000 */
[----:B------:R-:W-:-:S07]  /*0220*/  FSETP.GEU.AND P3, PT, R13, 1.175494350822287508e-38, PT ;  /* 0x008000000d00780b */ /* 0x000fce0003f6e000 */
[----:B------:R-:W-:Y:S01]  /*0230*/  @P0 FMUL R12, R12, 0.25 ;  /* 0x3e8000000c0c0820 */ /* 0x000fe20000400000 */
[----:B------:R-:W-:-:S03]  /*0240*/  HFMA2.MMA R2, -RZ, RZ, 1.625, 0 ;  /* 0x3e800000ff027435 */ /* 0x000fc600000001ff */
[----:B------:R-:W-:Y:S01]  /*0250*/  @!P2 FMUL R12, R12, 16777216 ;  /* 0x4b8000000c0ca820 */ /* 0x000fe20000400000 */
[----:B------:R-:W-:-:S05]  /*0260*/  @P1 FMUL R13, R13, 0.25 ;  /* 0x3e8000000d0d1820 */ /* 0x000fca0000400000 */
[----:B------:R-:W1:Y:S01]  /*0270*/  MUFU.RCP R12, R12 ;  /* 0x0000000c000c7308 */ /* 0x000e620000001000 */
[----:B------:R-:W-:Y:S01]  /*0280*/  @!P3 FMUL R13, R13, 16777216 ;  /* 0x4b8000000d0db820 */ /* 0x000fe20000400000 */
[----:B------:R-:W-:-:S06]  /*0290*/  FSEL R3, R2, 1, P0 ;  /* 0x3f80000002037808 */ /* 0x000fcc0000000000 */
[----:B------:R-:W2:Y:S01]  /*02a0*/  MUFU.RCP R13, R13 ;  /* 0x0000000d000d7308 */ /* 0x000ea20000001000 */
[----:B------:R-:W-:Y:S01]  /*02b0*/  @!P2 FMUL R3, R3, 16777216 ;  /* 0x4b8000000303a820 */ /* 0x000fe20000400000 */
[----:B------:R-:W-:Y:S01]  /*02c0*/  FSEL R14, R2, 1, P1 ;  /* 0x3f800000020e7808 */ /* 0x000fe20000800000 */
[----:B----4-:R-:W-:Y:S02]  /*02d0*/  FADD R4, R4, -R6 ;  /* 0x8000000604047221 */ /* 0x010fe40000000000 */
[----:B-1----:R-:W-:Y:S02]  /*02e0*/  FMUL R3, R12, R3 ;  /* 0x000000030c037220 */ /* 0x002fe40000400000 */
[----:B------:R-:W-:Y:S01]  /*02f0*/  @!P3 FMUL R14, R14, 16777216 ;  /* 0x4b8000000e0eb820 */ /* 0x000fe20000400000 */
[----:B------:R-:W-:Y:S01]  /*0300*/  FADD R5, R5, -R7 ;  /* 0x8000000705057221 */ /* 0x000fe20000000000 */
[----:B------:R-:W-:Y:S02]  /*0310*/  FMUL R3, R4, R3 ;  /* 0x0000000304037220 */ /* 0x000fe40000400000 */
[----:B--2---:R-:W-:-:S02]  /*0320*/  FMUL R14, R13, R14 ;  /* 0x0000000e0d0e7220 */ /* 0x004fc40000400000 */
[----:B-----5:R-:W-:Y:S02]  /*0330*/  FFMA R8, R8, R3, R10 ;  /* 0x0000000308087223 */ /* 0x020fe4000000000a */
[----:B------:R-:W-:Y:S02]  /*0340*/  FMUL R14, R5, R14 ;  /* 0x0000000e050e7220 */ /* 0x000fe40000400000 */
[----:B------:R-:W-:Y:S02]  /*0350*/  FADD R3, RZ, -R8 ;  /* 0x80000008ff037221 */ /* 0x000fe40000000000 */
[----:B------:R-:W-:Y:S02]  /*0360*/  FFMA R9, R9, R14, R11 ;  /* 0x0000000e09097223 */ /* 0x000fe4000000000b */
[----:B------:R-:W-:Y:S02]  /*0370*/  FMUL R4, R3, 1.4426950216293334961 ;  /* 0x3fb8aa3b03047820 */ /* 0x000fe40000400000 */
[----:B------:R-:W-:-:S04]  /*0380*/  FADD R3, RZ, -R9 ;  /* 0x80000009ff037221 */ /* 0x000fc80000000000 */
[----:B------:R-:W-:Y:S01]  /*0390*/  FMUL R6, R3, 1.4426950216293334961 ;  /* 0x3fb8aa3b03067820 */ /* 0x000fe20000400000 */
[----:B------:R-:W-:-:S04]  /*03a0*/  FSETP.GEU.AND P0, PT, R4, -126, PT ;  /* 0xc2fc00000400780b */ /* 0x000fc80003f0e000 */
[----:B------:R-:W-:-:S09]  /*03b0*/  FSETP.GEU.AND P1, PT, R6, -126, PT ;  /* 0xc2fc00000600780b */ /* 0x000fd20003f2e000 */
[----:B------:R-:W-:-:S04]  /*03c0*/  @!P0 FMUL R4, R4, 0.5 ;  /* 0x3f00000004048820 */ /* 0x000fc80000400000 */
[----:B------:R-:W-:Y:S01]  /*03d0*/  @!P1 FMUL R6, R6, 0.5 ;  /* 0x3f00000006069820 */ /* 0x000fe20000400000 */
[----:B------:R-:W1:Y:S08]  /*03e0*/  MUFU.EX2 R3, R4 ;  /* 0x0000000400037308 */ /* 0x000e700000000800 */
[----:B------:R-:W2:Y:S01]  /*03f0*/  MUFU.EX2 R5, R6 ;  /* 0x0000000600057308 */ /* 0x000ea20000000800 */
[----:B-1----:R-:W-:-:S04]  /*0400*/  @!P0 FMUL R3, R3, R3 ;  /* 0x0000000303038220 */ /* 0x002fc80000400000 */
[----:B------:R-:W-:Y:S01]  /*0410*/  FADD R7, R3, 1 ;  /* 0x3f80000003077421 */ /* 0x000fe20000000000 */
[----:B--2---:R-:W-:-:S04]  /*0420*/  @!P1 FMUL R5, R5, R5 ;  /* 0x0000000505059220 */ /* 0x004fc80000400000 */
[----:B------:R-:W-:Y:S01]  /*0430*/  FADD R10, R5, 1 ;  /* 0x3f800000050a7421 */ /* 0x000fe20000000000 */
[----:B------:R-:W-:Y:S01]  /*0440*/  FSETP.GT.AND P0, PT, R7, 8.50705917302346158658e+37, PT ;  /* 0x7e8000000700780b */ /* 0x000fe20003f04000 */
[----:B------:R-:W1:Y:S03]  /*0450*/  LDC.64 R4, c[0x0][0x210] ;  /* 0x00008400ff047b82 */ /* 0x000e660000000a00 */
[----:B------:R-:W-:-:S09]  /*0460*/  FSETP.GT.AND P1, PT, R10, 8.50705917302346158658e+37, PT ;  /* 0x7e8000000a00780b */ /* 0x000fd20003f24000 */
[----:B------:R-:W-:-:S04]  /*0470*/  @P0 FMUL R7, R7, 0.25 ;  /* 0x3e80000007070820 */ /* 0x000fc80000400000 */
[----:B------:R-:W-:Y:S02]  /*0480*/  @P1 FMUL R10, R10, 0.25 ;  /* 0x3e8000000a0a1820 */ /* 0x000fe40000400000 */
[----:B------:R-:W2:Y:S08]  /*0490*/  MUFU.RCP R7, R7 ;  /* 0x0000000700077308 */ /* 0x000eb00000001000 */
[----:B------:R-:W3:Y:S01]  /*04a0*/  MUFU.RCP R10, R10 ;  /* 0x0000000a000a7308 */ /* 0x000ee20000001000 */
[----:B------:R-:W-:-:S02]  /*04b0*/  FSEL R6, R2, 1, P0 ;  /* 0x3f80000002067808 */ /* 0x000fc40000000000 */
[----:B------:R-:W-:-:S03]  /*04c0*/  FSEL R3, R2, 1, P1 ;  /* 0x3f80000002037808 */ /* 0x000fc60000800000 */
[----:B--2---:R-:W-:-:S04]  /*04d0*/  FMUL R11, R7, R6 ;  /* 0x00000006070b7220 */ /* 0x004fc80000400000 */
[----:B------:R-:W-:Y:S01]  /*04e0*/  FMUL R8, R8, R11 ;  /* 0x0000000b08087220 */ /* 0x000fe20000400000 */
[----:B---3--:R-:W-:Y:S01]  /*04f0*/  FMUL R6, R10, R3 ;  /* 0x000000030a067220 */ /* 0x008fe20000400000 */
[----:B-1----:R-:W-:-:S04]  /*0500*/  IMAD.WIDE R2, R0, 0x4, R4 ;  /* 0x0000000400027825 */ /* 0x002fc800078e0204 */
[----:B------:R-:W-:-:S05]  /*0510*/  FMUL R9, R9, R6 ;  /* 0x0000000609097220 */ /* 0x000fca0000400000 */
[----:B------:R-:W-:Y:S01]  /*0520*/  STG.E.64 desc[UR4][R2.64], R8 ;  /* 0x0000000802007986 */ /* 0x000fe2000c101b04 */
[----:B------:R-:W-:Y:S05]  /*0530*/  EXIT ;  /* 0x000000000000794d */ /* 0x000fea0003800000 */
.L_x_0:
[----:B------:R-:W-:-:S00]  /*0540*/  BRA `(.L_x_0) ;  /* 0xfffffffc00fc7947 */ /* 0x000fc0000383ffff */
[----:B------:R-:W-:-:S00]  /*0550*/  NOP ;  /* 0x0000000000007918 */ /* 0x000fc00000000000 */
        /* <DEDUP_REMOVED lines=10> */
.L_x_1:


//--------------------- .nv.global.init           --------------------------
	.section	.nv.global.init,"aw",@progbits
.nv.global.init:
	.type		_$_str,@object
	.size		_$_str,(_$_str_$_2 - _$_str)
_$_str:
        /*0000*/ 	.byte	0x5f, 0x5f, 0x43, 0x55, 0x44, 0x41, 0x5f, 0x46, 0x54, 0x5a, 0x00
	.type		_$_str_$_2,@object
	.size		_$_str_$_2,(.L_1 - _$_str_$_2)
_$_str_$_2:
        /*000b*/ 	.byte	0x5f, 0x5f, 0x43, 0x55, 0x44, 0x41, 0x5f, 0x50, 0x52, 0x45, 0x43, 0x5f, 0x53, 0x51, 0x52, 0x54
        /*001b*/ 	.byte	0x00
.L_1:


//--------------------- .nv.constant0.triton_poi_fused__native_batch_norm_legit_no_training_mul_sigmoid_9 --------------------------
	.section	.nv.constant0.triton_poi_fused__native_batch_norm_legit_no_training_mul_sigmoid_9,"a",@progbits
	.sectionflags	@""
	.align	4
.nv.constant0.triton_poi_fused__native_batch_norm_legit_no_training_mul_sigmoid_9:
	.zero		580
